//
// Generated by NVIDIA NVVM Compiler
//
// Compiler Build ID: CL-36424714
// Cuda compilation tools, release 13.0, V13.0.88
// Based on NVVM 20.0.0
//

.version 9.0
.target sm_100
.address_size 64

	// .globl	_Z9allreducePiS_
.extern .shared .align 16 .b8 sharray[];

.visible .entry _Z9allreducePiS_(
	.param .u64 .ptr .align 1 _Z9allreducePiS__param_0,
	.param .u64 .ptr .align 1 _Z9allreducePiS__param_1
)
{
	.reg .pred 	%p<5>;
	.reg .b32 	%r<18>;
	.reg .b64 	%rd<9>;

	ld.param.u64 	%rd2, [_Z9allreducePiS__param_0];
	ld.param.u64 	%rd1, [_Z9allreducePiS__param_1];
	cvta.to.global.u64 	%rd3, %rd2;
	mov.u32 	%r17, %ntid.x;
	mov.u32 	%r2, %ctaid.x;
	mov.u32 	%r3, %tid.x;
	mad.lo.s32 	%r7, %r17, %r2, %r3;
	mul.wide.s32 	%rd4, %r7, 4;
	add.s64 	%rd5, %rd3, %rd4;
	ld.global.u32 	%r8, [%rd5];
	shl.b32 	%r9, %r3, 2;
	mov.u32 	%r10, sharray;
	add.s32 	%r4, %r10, %r9;
	st.shared.u32 	[%r4], %r8;
	bar.sync 	0;
	setp.lt.u32 	%p1, %r17, 2;
	@%p1 bra 	$L__BB0_4;
$L__BB0_1:
	shr.u32 	%r6, %r17, 1;
	setp.ge.u32 	%p2, %r3, %r6;
	@%p2 bra 	$L__BB0_3;
	shl.b32 	%r11, %r6, 2;
	add.s32 	%r12, %r4, %r11;
	ld.shared.u32 	%r13, [%r12];
	ld.shared.u32 	%r14, [%r4];
	add.s32 	%r15, %r14, %r13;
	st.shared.u32 	[%r4], %r15;
$L__BB0_3:
	bar.sync 	0;
	setp.gt.u32 	%p3, %r17, 3;
	mov.u32 	%r17, %r6;
	@%p3 bra 	$L__BB0_1;
$L__BB0_4:
	setp.ne.s32 	%p4, %r3, 0;
	@%p4 bra 	$L__BB0_6;
	ld.shared.u32 	%r16, [sharray];
	cvta.to.global.u64 	%rd6, %rd1;
	mul.wide.u32 	%rd7, %r2, 4;
	add.s64 	%rd8, %rd6, %rd7;
	st.global.u32 	[%rd8], %r16;
$L__BB0_6:
	ret;

}


// ===== COMPILED SASS (sm_100) =====

	.target	sm_100

	.elftype	@"ET_EXEC"


//--------------------- .note.nv.tkinfo           --------------------------
	.section	.note.nv.tkinfo,"",@"SHT_NOTE"
	.sectionflags	@"SHF_NOTE_NV_TKINFO"
	.tkinfo
        /*0018*/ 	.word	0x00000002
        /*0030*/ 	.string	""
        /*0030*/ 	.string	"ptxas"
        /*0030*/ 	.string	"Cuda compilation tools, release 13.0, V13.0.88"
        /*0030*/ 	.string	"Build cuda_13.0.r13.0/compiler.36424714_0"
        /*0030*/ 	.string	"-arch sm_100 -m 64 "



//--------------------- .note.nv.cuinfo           --------------------------
	.section	.note.nv.cuinfo,"",@"SHT_NOTE"
	.sectionflags	@"SHF_NOTE_NV_CUINFO"
        /*0018*/ 	.short	0x0002
        /*001a*/ 	.short	0x0064
        /*001c*/ 	.short	0x0082
	.zero		2


//--------------------- .nv.info                  --------------------------
	.section	.nv.info,"",@"SHT_CUDA_INFO"
	.align	4


	//----- nvinfo : EIATTR_REGCOUNT
	.align		4
        /*0000*/ 	.byte	0x04, 0x2f
        /*0002*/ 	.short	(.L_1 - .L_0)
	.align		4
.L_0:
        /*0004*/ 	.word	index@(_Z9allreducePiS_)
        /*0008*/ 	.word	0x0000000b


	//----- nvinfo : EIATTR_FRAME_SIZE
	.align		4
.L_1:
        /*000c*/ 	.byte	0x04, 0x11
        /*000e*/ 	.short	(.L_3 - .L_2)
	.align		4
.L_2:
        /*0010*/ 	.word	index@(_Z9allreducePiS_)
        /*0014*/ 	.word	0x00000000


	//----- nvinfo : EIATTR_MIN_STACK_SIZE
	.align		4
.L_3:
        /*0018*/ 	.byte	0x04, 0x12
        /*001a*/ 	.short	(.L_5 - .L_4)
	.align		4
.L_4:
        /*001c*/ 	.word	index@(_Z9allreducePiS_)
        /*0020*/ 	.word	0x00000000
.L_5:


//--------------------- .nv.compat                --------------------------
	.section	.nv.compat,"",@"SHT_CUDA_COMPAT_INFO"
	.align	4
        /*0000*/ 	.byte	0x02, 0x09, 0x00, 0x00, 0x02, 0x02, 0x01, 0x00, 0x02, 0x05, 0x05, 0x00, 0x03, 0x07, 0x01, 0x01
        /*0010*/ 	.byte	0x02, 0x03, 0x00, 0x00, 0x02, 0x06, 0x01, 0x00, 0x04, 0x0b, 0x08, 0x00, 0x09, 0x00, 0x00, 0x00
        /*0020*/ 	.byte	0x00, 0x00, 0x00, 0x00


//--------------------- .nv.info._Z9allreducePiS_ --------------------------
	.section	.nv.info._Z9allreducePiS_,"",@"SHT_CUDA_INFO"
	.sectionflags	@""
	.align	4


	//----- nvinfo : EIATTR_CUDA_API_VERSION
	.align		4
        /*0000*/ 	.byte	0x04, 0x37
        /*0002*/ 	.short	(.L_7 - .L_6)
.L_6:
        /*0004*/ 	.word	0x00000082


	//----- nvinfo : EIATTR_KPARAM_INFO
	.align		4
.L_7:
        /*0008*/ 	.byte	0x04, 0x17
        /*000a*/ 	.short	(.L_9 - .L_8)
.L_8:
        /*000c*/ 	.word	0x00000000
        /*0010*/ 	.short	0x0001
        /*0012*/ 	.short	0x0008
        /*0014*/ 	.byte	0x00, 0xf5, 0x21, 0x00


	//----- nvinfo : EIATTR_KPARAM_INFO
	.align		4
.L_9:
        /*0018*/ 	.byte	0x04, 0x17
        /*001a*/ 	.short	(.L_11 - .L_10)
.L_10:
        /*001c*/ 	.word	0x00000000
        /*0020*/ 	.short	0x0000
        /*0022*/ 	.short	0x0000
        /*0024*/ 	.byte	0x00, 0xf5, 0x21, 0x00


	//----- nvinfo : EIATTR_SPARSE_MMA_MASK
	.align		4
.L_11:
        /*0028*/ 	.byte	0x03, 0x50
        /*002a*/ 	.short	0x0000


	//----- nvinfo : EIATTR_MAXREG_COUNT
	.align		4
        /*002c*/ 	.byte	0x03, 0x1b
        /*002e*/ 	.short	0x00ff


	//----- nvinfo : EIATTR_NUM_BARRIERS
	.align		4
        /*0030*/ 	.byte	0x02, 0x4c
        /*0032*/ 	.byte	0x01
	.zero		1


	//----- nvinfo : EIATTR_MERCURY_ISA_VERSION
	.align		4
        /*0034*/ 	.byte	0x03, 0x5f
        /*0036*/ 	.short	0x0101


	//----- nvinfo : EIATTR_VRC_CTA_INIT_COUNT
	.align		4
        /*0038*/ 	.byte	0x02, 0x4a
	.zero		1
	.zero		1


	//----- nvinfo : EIATTR_EXIT_INSTR_OFFSETS
	.align		4
        /*003c*/ 	.byte	0x04, 0x1c
        /*003e*/ 	.short	(.L_13 - .L_12)


	//   ....[0]....
.L_12:
        /*0040*/ 	.word	0x000001e0


	//   ....[1]....
        /*0044*/ 	.word	0x00000260


	//----- nvinfo : EIATTR_CBANK_PARAM_SIZE
	.align		4
.L_13:
        /*0048*/ 	.byte	0x03, 0x19
        /*004a*/ 	.short	0x0010


	//----- nvinfo : EIATTR_PARAM_CBANK
	.align		4
        /*004c*/ 	.byte	0x04, 0x0a
        /*004e*/ 	.short	(.L_15 - .L_14)
	.align		4
.L_14:
        /*0050*/ 	.word	index@(.nv.constant0._Z9allreducePiS_)
        /*0054*/ 	.short	0x0380
        /*0056*/ 	.short	0x0010


	//----- nvinfo : EIATTR_SW_WAR
	.align		4
.L_15:
        /*0058*/ 	.byte	0x04, 0x36
        /*005a*/ 	.short	(.L_17 - .L_16)
.L_16:
        /*005c*/ 	.word	0x00000008
.L_17:


//--------------------- .nv.callgraph             --------------------------
	.section	.nv.callgraph,"",@"SHT_CUDA_CALLGRAPH"
	.align	4
	.sectionentsize	8
	.align		4
        /*0000*/ 	.word	0x00000000
	.align		4
        /*0004*/ 	.word	0xffffffff
	.align		4
        /*0008*/ 	.word	0x00000000
	.align		4
        /*000c*/ 	.word	0xfffffffe
	.align		4
        /*0010*/ 	.word	0x00000000
	.align		4
        /*0014*/ 	.word	0xfffffffd
	.align		4
        /*0018*/ 	.word	0x00000000
	.align		4
        /*001c*/ 	.word	0xfffffffc


//--------------------- .text._Z9allreducePiS_    --------------------------
	.section	.text._Z9allreducePiS_,"ax",@progbits
	.align	128
        .global         _Z9allreducePiS_
        .type           _Z9allreducePiS_,@function
        .size           _Z9allreducePiS_,(.L_x_3 - _Z9allreducePiS_)
        .other          _Z9allreducePiS_,@"STO_CUDA_ENTRY STV_DEFAULT"
_Z9allreducePiS_:
.text._Z9allreducePiS_:
[----:B------:R-:W-:Y:S01]  /*0000*/  LDC R1, c[0x0][0x37c] ;  /* 0x0000df00ff017b82 */ /* 0x000fe20000000800 */
[----:B------:R-:W0:Y:S07]  /*0010*/  S2R R7, SR_CTAID.X ;  /* 0x0000000000077919 */ /* 0x000e2e0000002500 */
[----:B------:R-:W1:Y:S01]  /*0020*/  LDC.64 R2, c[0x0][0x380] ;  /* 0x0000e000ff027b82 */ /* 0x000e620000000a00 */
[----:B------:R-:W0:Y:S01]  /*0030*/  LDCU UR8, c[0x0][0x360] ;  /* 0x00006c00ff0877ac */ /* 0x000e220008000800 */
[----:B------:R-:W0:Y:S01]  /*0040*/  S2R R6, SR_TID.X ;  /* 0x0000000000067919 */ /* 0x000e220000002100 */
[----:B------:R-:W2:Y:S01]  /*0050*/  LDCU.64 UR6, c[0x0][0x358] ;  /* 0x00006b00ff0677ac */ /* 0x000ea20008000a00 */
[----:B0-----:R-:W-:-:S04]  /*0060*/  IMAD R5, R7, UR8, R6 ;  /* 0x0000000807057c24 */ /* 0x001fc8000f8e0206 */
[----:B-1----:R-:W-:-:S06]  /*0070*/  IMAD.WIDE R2, R5, 0x4, R2 ;  /* 0x0000000405027825 */ /* 0x002fcc00078e0202 */
[----:B--2---:R-:W2:Y:S01]  /*0080*/  LDG.E R2, desc[UR6][R2.64] ;  /* 0x0000000602027981 */ /* 0x004ea2000c1e1900 */
[----:B------:R-:W0:Y:S01]  /*0090*/  S2UR UR5, SR_CgaCtaId ;  /* 0x00000000000579c3 */ /* 0x000e220000008800 */
[----:B------:R-:W-:Y:S01]  /*00a0*/  UMOV UR4, 0x400 ;  /* 0x0000040000047882 */ /* 0x000fe20000000000 */
[----:B------:R-:W-:Y:S01]  /*00b0*/  UISETP.GE.U32.AND UP0, UPT, UR8, 0x2, UPT ;  /* 0x000000020800788c */ /* 0x000fe2000bf06070 */
[----:B------:R-:W-:Y:S01]  /*00c0*/  ISETP.NE.AND P0, PT, R6, RZ, PT ;  /* 0x000000ff0600720c */ /* 0x000fe20003f05270 */
[----:B0-----:R-:W-:-:S06]  /*00d0*/  ULEA UR4, UR5, UR4, 0x18 ;  /* 0x0000000405047291 */ /* 0x001fcc000f8ec0ff */
[----:B------:R-:W-:-:S05]  /*00e0*/  LEA R5, R6, UR4, 0x2 ;  /* 0x0000000406057c11 */ /* 0x000fca000f8e10ff */
[----:B--2---:R0:W-:Y:S01]  /*00f0*/  STS [R5], R2 ;  /* 0x0000000205007388 */ /* 0x0041e20000000800 */
[----:B------:R-:W-:Y:S06]  /*0100*/  BAR.SYNC.DEFER_BLOCKING 0x0 ;  /* 0x0000000000007b1d */ /* 0x000fec0000010000 */
[----:B------:R-:W-:Y:S05]  /*0110*/  BRA.U !UP0, `(.L_x_0) ;  /* 0x0000000108307547 */ /* 0x000fea000b800000 */
[----:B------:R-:W-:-:S07]  /*0120*/  IMAD.U32 R0, RZ, RZ, UR8 ;  /* 0x00000008ff007e24 */ /* 0x000fce000f8e00ff */
.L_x_1:
[----:B------:R-:W-:-:S04]  /*0130*/  SHF.R.U32.HI R8, RZ, 0x1, R0 ;  /* 0x00000001ff087819 */ /* 0x000fc80000011600 */
[----:B------:R-:W-:-:S13]  /*0140*/  ISETP.GE.U32.AND P1, PT, R6, R8, PT ;  /* 0x000000080600720c */ /* 0x000fda0003f26070 */
[----:B0-----:R-:W-:Y:S01]  /*0150*/  @!P1 IMAD R2, R8, 0x4, R5 ;  /* 0x0000000408029824 */ /* 0x001fe200078e0205 */
[----:B------:R-:W-:Y:S05]  /*0160*/  @!P1 LDS R3, [R5] ;  /* 0x0000000005039984 */ /* 0x000fea0000000800 */
[----:B------:R-:W0:Y:S02]  /*0170*/  @!P1 LDS R2, [R2] ;  /* 0x0000000002029984 */ /* 0x000e240000000800 */
[----:B0-----:R-:W-:-:S05]  /*0180*/  @!P1 IADD3 R4, PT, PT, R2, R3, RZ ;  /* 0x0000000302049210 */ /* 0x001fca0007ffe0ff */
[----:B------:R1:W-:Y:S01]  /*0190*/  @!P1 STS [R5], R4 ;  /* 0x0000000405009388 */ /* 0x0003e20000000800 */
[----:B------:R-:W-:Y:S01]  /*01a0*/  BAR.SYNC.DEFER_BLOCKING 0x0 ;  /* 0x0000000000007b1d */ /* 0x000fe20000010000 */
[----:B------:R-:W-:Y:S01]  /*01b0*/  ISETP.GT.U32.AND P1, PT, R0, 0x3, PT ;  /* 0x000000030000780c */ /* 0x000fe20003f24070 */
[----:B------:R-:W-:-:S12]  /*01c0*/  IMAD.MOV.U32 R0, RZ, RZ, R8 ;  /* 0x000000ffff007224 */ /* 0x000fd800078e0008 */
[----:B-1----:R-:W-:Y:S05]  /*01d0*/  @P1 BRA `(.L_x_1) ;  /* 0xfffffffc00d41947 */ /* 0x002fea000383ffff */
.L_x_0:
[----:B------:R-:W-:Y:S05]  /*01e0*/  @P0 EXIT ;  /* 0x000000000000094d */ /* 0x000fea0003800000 */
[----:B------:R-:W1:Y:S01]  /*01f0*/  S2UR UR5, SR_CgaCtaId ;  /* 0x00000000000579c3 */ /* 0x000e620000008800 */
[----:B------:R-:W-:-:S07]  /*0200*/  UMOV UR4, 0x400 ;  /* 0x0000040000047882 */ /* 0x000fce0000000000 */
[----:B0-----:R-:W0:Y:S01]  /*0210*/  LDC.64 R2, c[0x0][0x388] ;  /* 0x0000e200ff027b82 */ /* 0x001e220000000a00 */
[----:B-1----:R-:W-:Y:S01]  /*0220*/  ULEA UR4, UR5, UR4, 0x18 ;  /* 0x0000000405047291 */ /* 0x002fe2000f8ec0ff */
[----:B0-----:R-:W-:-:S08]  /*0230*/  IMAD.WIDE.U32 R2, R7, 0x4, R2 ;  /* 0x0000000407027825 */ /* 0x001fd000078e0002 */
[----:B------:R-:W0:Y:S04]  /*0240*/  LDS R5, [UR4] ;  /* 0x00000004ff057984 */ /* 0x000e280008000800 */
[----:B0-----:R-:W-:Y:S01]  /*0250*/  STG.E desc[UR6][R2.64], R5 ;  /* 0x0000000502007986 */ /* 0x001fe2000c101906 */
[----:B------:R-:W-:Y:S05]  /*0260*/  EXIT ;  /* 0x000000000000794d */ /* 0x000fea0003800000 */
.L_x_2:
[----:B------:R-:W-:-:S00]  /*0270*/  BRA `(.L_x_2) ;  /* 0xfffffffc00fc7947 */ /* 0x000fc0000383ffff */
[----:B------:R-:W-:-:S00]  /*0280*/  NOP ;  /* 0x0000000000007918 */ /* 0x000fc00000000000 */
[----:B------:R-:W-:-:S00]  /*0290*/  NOP ;  /* 0x0000000000007918 */ /* 0x000fc00000000000 */
[----:B------:R-:W-:-:S00]  /*02a0*/  NOP ;  /* 0x0000000000007918 */ /* 0x000fc00000000000 */
[----:B------:R-:W-:-:S00]  /*02b0*/  NOP ;  /* 0x0000000000007918 */ /* 0x000fc00000000000 */
[----:B------:R-:W-:-:S00]  /*02c0*/  NOP ;  /* 0x0000000000007918 */ /* 0x000fc00000000000 */
[----:B------:R-:W-:-:S00]  /*02d0*/  NOP ;  /* 0x0000000000007918 */ /* 0x000fc00000000000 */
[----:B------:R-:W-:-:S00]  /*02e0*/  NOP ;  /* 0x0000000000007918 */ /* 0x000fc00000000000 */
[----:B------:R-:W-:-:S00]  /*02f0*/  NOP ;  /* 0x0000000000007918 */ /* 0x000fc00000000000 */
.L_x_3:


//--------------------- .nv.shared._Z9allreducePiS_ --------------------------
	.section	.nv.shared._Z9allreducePiS_,"aw",@nobits
	.sectionflags	@""
	.align	16
	.zero		1024


//--------------------- .nv.shared.reserved.0     --------------------------
	.section	.nv.shared.reserved.0,"aw",@nobits
	.weak		__nv_reservedSMEM_offset_0_alias
	.size		__nv_reservedSMEM_offset_0_alias, 0, 64
	.other		__nv_reservedSMEM_offset_0_alias,@"STO_CUDA_RESERVED_SHARED STV_DEFAULT"
__nv_reservedSMEM_offset_0_alias:
	.zero		0
	.zero		64


//--------------------- .nv.constant0._Z9allreducePiS_ --------------------------
	.section	.nv.constant0._Z9allreducePiS_,"a",@progbits
	.sectionflags	@""
	.align	4
.nv.constant0._Z9allreducePiS_:
	.zero		912


//--------------------- SYMBOLS --------------------------

	.type		.nv.reservedSmem.offset0,@object
	.size		.nv.reservedSmem.offset0,0x4
	.type		.nv.reservedSmem.cap,@object
	.size		.nv.reservedSmem.cap,0x4
